	.headerflags	@"EF_CUDA_TEXMODE_UNIFIED EF_CUDA_64BIT_ADDRESS EF_CUDA_ACCELERATORS EF_CUDA_SM90 EF_CUDA_VIRTUAL_SM(EF_CUDA_SM90)"
	.elftype	@"ET_EXEC"


//--------------------- .nv.info                  --------------------------
	.section	.nv.info,"",@"SHT_CUDA_INFO"
	.align	4


	//----- nvinfo : EIATTR_REGCOUNT
	.align		4
        /*0000*/ 	.byte	0x04, 0x2f
        /*0002*/ 	.short	(.L_3 - .L_2)
	.align		4
.L_2:
        /*0004*/ 	.word	index@(triton_poi_fused__native_batch_norm_legit_no_training_35)
        /*0008*/ 	.word	0x00000012


	//----- nvinfo : EIATTR_MIN_STACK_SIZE
	.align		4
.L_3:
        /*000c*/ 	.byte	0x04, 0x12
        /*000e*/ 	.short	(.L_5 - .L_4)
	.align		4
.L_4:
        /*0010*/ 	.word	index@(triton_poi_fused__native_batch_norm_legit_no_training_35)
        /*0014*/ 	.word	0x00000000


	//----- nvinfo : EIATTR_FRAME_SIZE
	.align		4
.L_5:
        /*0018*/ 	.byte	0x04, 0x11
        /*001a*/ 	.short	(.L_7 - .L_6)
	.align		4
.L_6:
        /*001c*/ 	.word	index@(triton_poi_fused__native_batch_norm_legit_no_training_35)
        /*0020*/ 	.word	0x00000000


	//----- nvinfo : EIATTR_MIN_STACK_SIZE
	.align		4
.L_7:
        /*0024*/ 	.byte	0x04, 0x12
        /*0026*/ 	.short	(.L_9 - .L_8)
	.align		4
.L_8:
        /*0028*/ 	.word	index@(triton_poi_fused__native_batch_norm_legit_no_training_35)
        /*002c*/ 	.word	0x00000000
.L_9:


//--------------------- .nv.info.triton_poi_fused__native_batch_norm_legit_no_training_35 --------------------------
	.section	.nv.info.triton_poi_fused__native_batch_norm_legit_no_training_35,"",@"SHT_CUDA_INFO"
	.sectionflags	@""
	.align	4


	//----- nvinfo : EIATTR_CUDA_API_VERSION
	.align		4
        /*0000*/ 	.byte	0x04, 0x37
        /*0002*/ 	.short	(.L_11 - .L_10)
.L_10:
        /*0004*/ 	.word	0x0000007c


	//----- nvinfo : EIATTR_KPARAM_INFO
	.align		4
.L_11:
        /*0008*/ 	.byte	0x04, 0x17
        /*000a*/ 	.short	(.L_13 - .L_12)
.L_12:
        /*000c*/ 	.word	0x00000000
        /*0010*/ 	.short	0x0006
        /*0012*/ 	.short	0x0030
        /*0014*/ 	.byte	0x00, 0xf0, 0x11, 0x00


	//----- nvinfo : EIATTR_KPARAM_INFO
	.align		4
.L_13:
        /*0018*/ 	.byte	0x04, 0x17
        /*001a*/ 	.short	(.L_15 - .L_14)
.L_14:
        /*001c*/ 	.word	0x00000000
        /*0020*/ 	.short	0x0005
        /*0022*/ 	.short	0x0028
        /*0024*/ 	.byte	0x00, 0xf4, 0x21, 0x00


	//----- nvinfo : EIATTR_KPARAM_INFO
	.align		4
.L_15:
        /*0028*/ 	.byte	0x04, 0x17
        /*002a*/ 	.short	(.L_17 - .L_16)
.L_16:
        /*002c*/ 	.word	0x00000000
        /*0030*/ 	.short	0x0004
        /*0032*/ 	.short	0x0020
        /*0034*/ 	.byte	0x00, 0xf4, 0x21, 0x00


	//----- nvinfo : EIATTR_KPARAM_INFO
	.align		4
.L_17:
        /*0038*/ 	.byte	0x04, 0x17
        /*003a*/ 	.short	(.L_19 - .L_18)
.L_18:
        /*003c*/ 	.word	0x00000000
        /*0040*/ 	.short	0x0003
        /*0042*/ 	.short	0x0018
        /*0044*/ 	.byte	0x00, 0xf4, 0x21, 0x00


	//----- nvinfo : EIATTR_KPARAM_INFO
	.align		4
.L_19:
        /*0048*/ 	.byte	0x04, 0x17
        /*004a*/ 	.short	(.L_21 - .L_20)
.L_20:
        /*004c*/ 	.word	0x00000000
        /*0050*/ 	.short	0x0002
        /*0052*/ 	.short	0x0010
        /*0054*/ 	.byte	0x00, 0xf4, 0x21, 0x00


	//----- nvinfo : EIATTR_KPARAM_INFO
	.align		4
.L_21:
        /*0058*/ 	.byte	0x04, 0x17
        /*005a*/ 	.short	(.L_23 - .L_22)
.L_22:
        /*005c*/ 	.word	0x00000000
        /*0060*/ 	.short	0x0001
        /*0062*/ 	.short	0x0008
        /*0064*/ 	.byte	0x00, 0xf4, 0x21, 0x00


	//----- nvinfo : EIATTR_KPARAM_INFO
	.align		4
.L_23:
        /*0068*/ 	.byte	0x04, 0x17
        /*006a*/ 	.short	(.L_25 - .L_24)
.L_24:
        /*006c*/ 	.word	0x00000000
        /*0070*/ 	.short	0x0000
        /*0072*/ 	.short	0x0000
        /*0074*/ 	.byte	0x00, 0xf4, 0x21, 0x00


	//----- nvinfo : EIATTR_SPARSE_MMA_MASK
	.align		4
.L_25:
        /*0078*/ 	.byte	0x03, 0x50
        /*007a*/ 	.short	0x0000


	//----- nvinfo : EIATTR_MAXREG_COUNT
	.align		4
        /*007c*/ 	.byte	0x03, 0x1b
        /*007e*/ 	.short	0x00ff


	//----- nvinfo : EIATTR_EXIT_INSTR_OFFSETS
	.align		4
        /*0080*/ 	.byte	0x04, 0x1c
        /*0082*/ 	.short	(.L_27 - .L_26)


	//   ....[0]....
.L_26:
        /*0084*/ 	.word	0x00000310


	//   ....[1]....
        /*0088*/ 	.word	0x00000330


	//----- nvinfo : EIATTR_REQNTID
	.align		4
.L_27:
        /*008c*/ 	.byte	0x04, 0x10
        /*008e*/ 	.short	(.L_29 - .L_28)
.L_28:
        /*0090*/ 	.word	0x00000080
        /*0094*/ 	.word	0x00000001
        /*0098*/ 	.word	0x00000001


	//----- nvinfo : EIATTR_CBANK_PARAM_SIZE
	.align		4
.L_29:
        /*009c*/ 	.byte	0x03, 0x19
        /*009e*/ 	.short	0x0034


	//----- nvinfo : EIATTR_PARAM_CBANK
	.align		4
        /*00a0*/ 	.byte	0x04, 0x0a
        /*00a2*/ 	.short	(.L_31 - .L_30)
	.align		4
.L_30:
        /*00a4*/ 	.word	index@(.nv.constant0.triton_poi_fused__native_batch_norm_legit_no_training_35)
        /*00a8*/ 	.short	0x0210
        /*00aa*/ 	.short	0x0034


	//----- nvinfo : EIATTR_SW_WAR
	.align		4
.L_31:
        /*00ac*/ 	.byte	0x04, 0x36
        /*00ae*/ 	.short	(.L_33 - .L_32)
.L_32:
        /*00b0*/ 	.word	0x00000008
.L_33:


//--------------------- .nv.callgraph             --------------------------
	.section	.nv.callgraph,"",@"SHT_CUDA_CALLGRAPH"
	.align	4
	.sectionentsize	8
	.align		4
        /*0000*/ 	.word	0x00000000
	.align		4
        /*0004*/ 	.word	0xffffffff
	.align		4
        /*0008*/ 	.word	0x00000000
	.align		4
        /*000c*/ 	.word	0xfffffffe
	.align		4
        /*0010*/ 	.word	0x00000000
	.align		4
        /*0014*/ 	.word	0xfffffffd
	.align		4
        /*0018*/ 	.word	0x00000000
	.align		4
        /*001c*/ 	.word	0xfffffffc


//--------------------- .nv.constant4             --------------------------
	.section	.nv.constant4,"a",@progbits
	.align	8
	.align		8
.nv.constant4:
        /*0000*/ 	.dword	_$_str
	.align		8
        /*0008*/ 	.dword	_$_str_$_2


//--------------------- .text.triton_poi_fused__native_batch_norm_legit_no_training_35 --------------------------
	.section	.text.triton_poi_fused__native_batch_norm_legit_no_training_35,"ax",@progbits
	.align	128
        .global         triton_poi_fused__native_batch_norm_legit_no_training_35
        .type           triton_poi_fused__native_batch_norm_legit_no_training_35,@function
        .size           triton_poi_fused__native_batch_norm_legit_no_training_35,(.L_x_1 - triton_poi_fused__native_batch_norm_legit_no_training_35)
        .other          triton_poi_fused__native_batch_norm_legit_no_training_35,@"STO_CUDA_ENTRY STV_DEFAULT"
triton_poi_fused__native_batch_norm_legit_no_training_35:
.text.triton_poi_fused__native_batch_norm_legit_no_training_35:
[----:B------:R-:W0:Y:S01]  /*0000*/  LDC R1, c[0x0][0x28] ;  /* 0x00000a00ff017b82 */ /* 0x000e220000000800 */
[----:B------:R-:W1:Y:S07]  /*0010*/  S2R R0, SR_TID.X ;  /* 0x0000000000007919 */ /* 0x000e6e0000002100 */
[----:B------:R-:W2:Y:S01]  /*0020*/  LDC.64 R8, c[0x0][0x220] ;  /* 0x00008800ff087b82 */ /* 0x000ea20000000a00 */
[----:B------:R-:W-:Y:S01]  /*0030*/  HFMA2.MMA R14, -RZ, RZ, 0, 0 ;  /* 0x00000000ff0e7435 */ /* 0x000fe200000001ff */
[----:B------:R-:W-:Y:S01]  /*0040*/  ULDC.64 UR4, c[0x0][0x208] ;  /* 0x0000820000047ab9 */ /* 0x000fe20000000a00 */
[----:B------:R-:W3:Y:S05]  /*0050*/  S2R R3, SR_CTAID.X ;  /* 0x0000000000037919 */ /* 0x000eea0000002500 */
[----:B------:R-:W4:Y:S08]  /*0060*/  LDC.64 R6, c[0x0][0x218] ;  /* 0x00008600ff067b82 */ /* 0x000f300000000a00 */
[----:B------:R-:W5:Y:S08]  /*0070*/  LDC.64 R10, c[0x0][0x228] ;  /* 0x00008a00ff0a7b82 */ /* 0x000f700000000a00 */
[----:B------:R-:W4:Y:S01]  /*0080*/  LDC.64 R12, c[0x0][0x230] ;  /* 0x00008c00ff0c7b82 */ /* 0x000f220000000a00 */
[----:B-1----:R-:W-:-:S02]  /*0090*/  LOP3.LUT R0, R0, 0x7f, RZ, 0xc0, !PT ;  /* 0x0000007f00007812 */ /* 0x002fc400078ec0ff */
[----:B---3--:R-:W-:Y:S02]  /*00a0*/  SHF.R.S32.HI R2, RZ, 0x18, R3 ;  /* 0x00000018ff027819 */ /* 0x008fe40000011403 */
[----:B------:R-:W-:Y:S02]  /*00b0*/  LEA R0, R3, R0, 0x7 ;  /* 0x0000000003007211 */ /* 0x000fe400078e38ff */
[----:B------:R-:W-:Y:S02]  /*00c0*/  SGXT R3, R2, 0x1 ;  /* 0x000000010203781a */ /* 0x000fe40000000200 */
[----:B------:R-:W-:Y:S02]  /*00d0*/  ISETP.GE.AND P2, PT, R0, 0x240, PT ;  /* 0x000002400000780c */ /* 0x000fe40003f46270 */
[----:B------:R-:W-:-:S04]  /*00e0*/  LEA.HI R3, R3, R0, RZ, 0x2 ;  /* 0x0000000003037211 */ /* 0x000fc800078f10ff */
[----:B------:R-:W-:-:S05]  /*00f0*/  SHF.R.S32.HI R3, RZ, 0x2, R3 ;  /* 0x00000002ff037819 */ /* 0x000fca0000011403 */
[----:B------:R-:W-:-:S05]  /*0100*/  IMAD.HI R2, R3, 0x38e38e39, RZ ;  /* 0x38e38e3903027827 */ /* 0x000fca00078e02ff */
[----:B------:R-:W-:-:S04]  /*0110*/  SHF.R.U32.HI R5, RZ, 0x1f, R2 ;  /* 0x0000001fff057819 */ /* 0x000fc80000011602 */
[----:B------:R-:W-:Y:S02]  /*0120*/  LEA.HI.SX32 R2, R2, R5, 0x1d ;  /* 0x0000000502027211 */ /* 0x000fe400078feaff */
[----:B------:R-:W1:Y:S03]  /*0130*/  LDC.64 R4, c[0x0][0x210] ;  /* 0x00008400ff047b82 */ /* 0x000e660000000a00 */
[----:B------:R-:W-:-:S04]  /*0140*/  IMAD R15, R2, -0x24, R3 ;  /* 0xffffffdc020f7824 */ /* 0x000fc800078e0203 */
[----:B--2---:R-:W-:-:S05]  /*0150*/  IMAD.WIDE R8, R15, 0x4, R8 ;  /* 0x000000040f087825 */ /* 0x004fca00078e0208 */
[----:B------:R5:W2:Y:S01]  /*0160*/  @!P2 LDG.E.EL R14, desc[UR4][R8.64] ;  /* 0x00000004080ea981 */ /* 0x000aa2000c2e1900 */
[----:B------:R-:W-:Y:S01]  /*0170*/  CS2R R2, SRZ ;  /* 0x0000000000027805 */ /* 0x000fe2000001ff00 */
[----:B----4-:R-:W-:-:S05]  /*0180*/  IMAD.WIDE R6, R15, 0x4, R6 ;  /* 0x000000040f067825 */ /* 0x010fca00078e0206 */
[----:B------:R-:W3:Y:S01]  /*0190*/  @!P2 LDG.E.EL R3, desc[UR4][R6.64] ;  /* 0x000000040603a981 */ /* 0x000ee2000c2e1900 */
[----:B-1----:R-:W-:-:S04]  /*01a0*/  IMAD.WIDE R4, R0, 0x4, R4 ;  /* 0x0000000400047825 */ /* 0x002fc800078e0204 */
[C---:B-----5:R-:W-:Y:S01]  /*01b0*/  IMAD.WIDE R8, R15.reuse, 0x4, R10 ;  /* 0x000000040f087825 */ /* 0x060fe200078e020a */
[----:B------:R1:W3:Y:S03]  /*01c0*/  @!P2 LDG.E R2, desc[UR4][R4.64] ;  /* 0x000000040402a981 */ /* 0x0002e6000c1e1900 */
[----:B0-----:R-:W-:Y:S01]  /*01d0*/  IMAD.WIDE R10, R15, 0x4, R12 ;  /* 0x000000040f0a7825 */ /* 0x001fe200078e020c */
[----:B------:R-:W-:-:S06]  /*01e0*/  CS2R R12, SRZ ;  /* 0x00000000000c7805 */ /* 0x000fcc000001ff00 */
[----:B------:R-:W4:Y:S01]  /*01f0*/  @!P2 LDG.E.EL R12, desc[UR4][R8.64] ;  /* 0x00000004080ca981 */ /* 0x000f22000c2e1900 */
[----:B-1----:R-:W0:Y:S03]  /*0200*/  LDC.64 R4, c[0x0][0x238] ;  /* 0x00008e00ff047b82 */ /* 0x002e260000000a00 */
[----:B------:R-:W4:Y:S01]  /*0210*/  @!P2 LDG.E.EL R13, desc[UR4][R10.64] ;  /* 0x000000040a0da981 */ /* 0x000f22000c2e1900 */
[----:B------:R-:W-:Y:S01]  /*0220*/  MOV R6, 0x3e800000 ;  /* 0x3e80000000067802 */ /* 0x000fe20000000f00 */
[----:B--2---:R-:W-:-:S04]  /*0230*/  FADD R14, R14, 9.9999997473787516356e-06 ;  /* 0x3727c5ac0e0e7421 */ /* 0x004fc80000000000 */
[----:B------:R-:W1:Y:S02]  /*0240*/  MUFU.SQRT R15, R14 ;  /* 0x0000000e000f7308 */ /* 0x000e640000002000 */
[C---:B-1----:R-:W-:Y:S02]  /*0250*/  FSETP.GT.AND P0, PT, R15.reuse, 8.50705917302346158658e+37, PT ;  /* 0x7e8000000f00780b */ /* 0x042fe40003f04000 */
[----:B------:R-:W-:-:S11]  /*0260*/  FSETP.GEU.AND P1, PT, R15, 1.175494350822287508e-38, PT ;  /* 0x008000000f00780b */ /* 0x000fd60003f2e000 */
[----:B------:R-:W-:-:S04]  /*0270*/  @P0 FMUL R15, R15, 0.25 ;  /* 0x3e8000000f0f0820 */ /* 0x000fc80000400000 */
[----:B------:R-:W-:-:S06]  /*0280*/  @!P1 FMUL R15, R15, 16777216 ;  /* 0x4b8000000f0f9820 */ /* 0x000fcc0000400000 */
[----:B------:R-:W1:Y:S01]  /*0290*/  MUFU.RCP R15, R15 ;  /* 0x0000000f000f7308 */ /* 0x000e620000001000 */
[----:B------:R-:W-:Y:S01]  /*02a0*/  FSEL R6, R6, 1, P0 ;  /* 0x3f80000006067808 */ /* 0x000fe20000000000 */
[----:B---3--:R-:W-:-:S04]  /*02b0*/  FADD R2, -R3, R2 ;  /* 0x0000000203027221 */ /* 0x008fc80000000100 */
[----:B------:R-:W-:-:S04]  /*02c0*/  @!P1 FMUL R6, R6, 16777216 ;  /* 0x4b80000006069820 */ /* 0x000fc80000400000 */
[----:B-1----:R-:W-:-:S04]  /*02d0*/  FMUL R3, R15, R6 ;  /* 0x000000060f037220 */ /* 0x002fc80000400000 */
[----:B------:R-:W-:Y:S01]  /*02e0*/  FMUL R6, R2, R3 ;  /* 0x0000000302067220 */ /* 0x000fe20000400000 */
[----:B0-----:R-:W-:-:S04]  /*02f0*/  IMAD.WIDE R2, R0, 0x4, R4 ;  /* 0x0000000400027825 */ /* 0x001fc800078e0204 */
[----:B----4-:R-:W-:Y:S01]  /*0300*/  FFMA R13, R6, R12, R13 ;  /* 0x0000000c060d7223 */ /* 0x010fe2000000000d */
[----:B------:R-:W-:Y:S06]  /*0310*/  @P2 EXIT ;  /* 0x000000000000294d */ /* 0x000fec0003800000 */
[----:B------:R-:W-:Y:S01]  /*0320*/  STG.E desc[UR4][R2.64], R13 ;  /* 0x0000000d02007986 */ /* 0x000fe2000c101904 */
[----:B------:R-:W-:Y:S05]  /*0330*/  EXIT ;  /* 0x000000000000794d */ /* 0x000fea0003800000 */
.L_x_0:
[----:B------:R-:W-:-:S00]  /*0340*/  BRA `(.L_x_0) ;  /* 0xfffffffc00fc7947 */ /* 0x000fc0000383ffff */
[----:B------:R-:W-:-:S00]  /*0350*/  NOP ;  /* 0x0000000000007918 */ /* 0x000fc00000000000 */
        /* <DEDUP_REMOVED lines=10> */
.L_x_1:


//--------------------- .nv.global.init           --------------------------
	.section	.nv.global.init,"aw",@progbits
.nv.global.init:
	.type		_$_str,@object
	.size		_$_str,(_$_str_$_2 - _$_str)
_$_str:
        /*0000*/ 	.byte	0x5f, 0x5f, 0x43, 0x55, 0x44, 0x41, 0x5f, 0x46, 0x54, 0x5a, 0x00
	.type		_$_str_$_2,@object
	.size		_$_str_$_2,(.L_1 - _$_str_$_2)
_$_str_$_2:
        /*000b*/ 	.byte	0x5f, 0x5f, 0x43, 0x55, 0x44, 0x41, 0x5f, 0x50, 0x52, 0x45, 0x43, 0x5f, 0x53, 0x51, 0x52, 0x54
        /*001b*/ 	.byte	0x00
.L_1:


//--------------------- .nv.constant0.triton_poi_fused__native_batch_norm_legit_no_training_35 --------------------------
	.section	.nv.constant0.triton_poi_fused__native_batch_norm_legit_no_training_35,"a",@progbits
	.sectionflags	@""
	.align	4
.nv.constant0.triton_poi_fused__native_batch_norm_legit_no_training_35:
	.zero		580
